	.headerflags	@"EF_CUDA_TEXMODE_UNIFIED EF_CUDA_64BIT_ADDRESS EF_CUDA_ACCELERATORS EF_CUDA_SM90 EF_CUDA_VIRTUAL_SM(EF_CUDA_SM90)"
	.elftype	@"ET_EXEC"


//--------------------- .nv.info                  --------------------------
	.section	.nv.info,"",@"SHT_CUDA_INFO"
	.align	4


	//----- nvinfo : EIATTR_REGCOUNT
	.align		4
        /*0000*/ 	.byte	0x04, 0x2f
        /*0002*/ 	.short	(.L_1 - .L_0)
	.align		4
.L_0:
        /*0004*/ 	.word	index@(triton_poi_fused_avg_pool2d_0)
        /*0008*/ 	.word	0x0000002c


	//----- nvinfo : EIATTR_MIN_STACK_SIZE
	.align		4
.L_1:
        /*000c*/ 	.byte	0x04, 0x12
        /*000e*/ 	.short	(.L_3 - .L_2)
	.align		4
.L_2:
        /*0010*/ 	.word	index@(triton_poi_fused_avg_pool2d_0)
        /*0014*/ 	.word	0x00000000


	//----- nvinfo : EIATTR_FRAME_SIZE
	.align		4
.L_3:
        /*0018*/ 	.byte	0x04, 0x11
        /*001a*/ 	.short	(.L_5 - .L_4)
	.align		4
.L_4:
        /*001c*/ 	.word	index@(triton_poi_fused_avg_pool2d_0)
        /*0020*/ 	.word	0x00000000


	//----- nvinfo : EIATTR_MIN_STACK_SIZE
	.align		4
.L_5:
        /*0024*/ 	.byte	0x04, 0x12
        /*0026*/ 	.short	(.L_7 - .L_6)
	.align		4
.L_6:
        /*0028*/ 	.word	index@(triton_poi_fused_avg_pool2d_0)
        /*002c*/ 	.word	0x00000000
.L_7:


//--------------------- .nv.info.triton_poi_fused_avg_pool2d_0 --------------------------
	.section	.nv.info.triton_poi_fused_avg_pool2d_0,"",@"SHT_CUDA_INFO"
	.sectionflags	@""
	.align	4


	//----- nvinfo : EIATTR_CUDA_API_VERSION
	.align		4
        /*0000*/ 	.byte	0x04, 0x37
        /*0002*/ 	.short	(.L_9 - .L_8)
.L_8:
        /*0004*/ 	.word	0x0000007c


	//----- nvinfo : EIATTR_KPARAM_INFO
	.align		4
.L_9:
        /*0008*/ 	.byte	0x04, 0x17
        /*000a*/ 	.short	(.L_11 - .L_10)
.L_10:
        /*000c*/ 	.word	0x00000000
        /*0010*/ 	.short	0x0003
        /*0012*/ 	.short	0x0014
        /*0014*/ 	.byte	0x00, 0xf0, 0x11, 0x00


	//----- nvinfo : EIATTR_KPARAM_INFO
	.align		4
.L_11:
        /*0018*/ 	.byte	0x04, 0x17
        /*001a*/ 	.short	(.L_13 - .L_12)
.L_12:
        /*001c*/ 	.word	0x00000000
        /*0020*/ 	.short	0x0002
        /*0022*/ 	.short	0x0010
        /*0024*/ 	.byte	0x00, 0xf0, 0x11, 0x00


	//----- nvinfo : EIATTR_KPARAM_INFO
	.align		4
.L_13:
        /*0028*/ 	.byte	0x04, 0x17
        /*002a*/ 	.short	(.L_15 - .L_14)
.L_14:
        /*002c*/ 	.word	0x00000000
        /*0030*/ 	.short	0x0001
        /*0032*/ 	.short	0x0008
        /*0034*/ 	.byte	0x00, 0xf4, 0x21, 0x00


	//----- nvinfo : EIATTR_KPARAM_INFO
	.align		4
.L_15:
        /*0038*/ 	.byte	0x04, 0x17
        /*003a*/ 	.short	(.L_17 - .L_16)
.L_16:
        /*003c*/ 	.word	0x00000000
        /*0040*/ 	.short	0x0000
        /*0042*/ 	.short	0x0000
        /*0044*/ 	.byte	0x00, 0xf4, 0x21, 0x00


	//----- nvinfo : EIATTR_SPARSE_MMA_MASK
	.align		4
.L_17:
        /*0048*/ 	.byte	0x03, 0x50
        /*004a*/ 	.short	0x0000


	//----- nvinfo : EIATTR_MAXREG_COUNT
	.align		4
        /*004c*/ 	.byte	0x03, 0x1b
        /*004e*/ 	.short	0x00ff


	//----- nvinfo : EIATTR_EXIT_INSTR_OFFSETS
	.align		4
        /*0050*/ 	.byte	0x04, 0x1c
        /*0052*/ 	.short	(.L_19 - .L_18)


	//   ....[0]....
.L_18:
        /*0054*/ 	.word	0x00000c90


	//   ....[1]....
        /*0058*/ 	.word	0x00000d60


	//----- nvinfo : EIATTR_REQNTID
	.align		4
.L_19:
        /*005c*/ 	.byte	0x04, 0x10
        /*005e*/ 	.short	(.L_21 - .L_20)
.L_20:
        /*0060*/ 	.word	0x00000020
        /*0064*/ 	.word	0x00000001
        /*0068*/ 	.word	0x00000001


	//----- nvinfo : EIATTR_CBANK_PARAM_SIZE
	.align		4
.L_21:
        /*006c*/ 	.byte	0x03, 0x19
        /*006e*/ 	.short	0x0018


	//----- nvinfo : EIATTR_PARAM_CBANK
	.align		4
        /*0070*/ 	.byte	0x04, 0x0a
        /*0072*/ 	.short	(.L_23 - .L_22)
	.align		4
.L_22:
        /*0074*/ 	.word	index@(.nv.constant0.triton_poi_fused_avg_pool2d_0)
        /*0078*/ 	.short	0x0210
        /*007a*/ 	.short	0x0018


	//----- nvinfo : EIATTR_SW_WAR
	.align		4
.L_23:
        /*007c*/ 	.byte	0x04, 0x36
        /*007e*/ 	.short	(.L_25 - .L_24)
.L_24:
        /*0080*/ 	.word	0x00000008
.L_25:


//--------------------- .nv.callgraph             --------------------------
	.section	.nv.callgraph,"",@"SHT_CUDA_CALLGRAPH"
	.align	4
	.sectionentsize	8
	.align		4
        /*0000*/ 	.word	0x00000000
	.align		4
        /*0004*/ 	.word	0xffffffff
	.align		4
        /*0008*/ 	.word	0x00000000
	.align		4
        /*000c*/ 	.word	0xfffffffe
	.align		4
        /*0010*/ 	.word	0x00000000
	.align		4
        /*0014*/ 	.word	0xfffffffd
	.align		4
        /*0018*/ 	.word	0x00000000
	.align		4
        /*001c*/ 	.word	0xfffffffc


//--------------------- .text.triton_poi_fused_avg_pool2d_0 --------------------------
	.section	.text.triton_poi_fused_avg_pool2d_0,"ax",@progbits
	.sectionflags	@"SHF_BARRIERS=1"
	.align	128
        .global         triton_poi_fused_avg_pool2d_0
        .type           triton_poi_fused_avg_pool2d_0,@function
        .size           triton_poi_fused_avg_pool2d_0,(.L_x_1 - triton_poi_fused_avg_pool2d_0)
        .other          triton_poi_fused_avg_pool2d_0,@"STO_CUDA_ENTRY STV_DEFAULT"
triton_poi_fused_avg_pool2d_0:
.text.triton_poi_fused_avg_pool2d_0:
[----:B------:R-:W0:Y:S01]  /*0000*/  LDC R1, c[0x0][0x28] ;  /* 0x00000a00ff017b82 */ /* 0x000e220000000800 */
[----:B------:R-:W1:Y:S07]  /*0010*/  S2R R11, SR_CTAID.X ;  /* 0x00000000000b7919 */ /* 0x000e6e0000002500 */
[----:B------:R-:W2:Y:S01]  /*0020*/  LDC.64 R2, c[0x0][0x210] ;  /* 0x00008400ff027b82 */ /* 0x000ea20000000a00 */
[----:B------:R-:W-:Y:S01]  /*0030*/  CS2R R22, SRZ ;  /* 0x0000000000167805 */ /* 0x000fe2000001ff00 */
[----:B------:R-:W-:Y:S01]  /*0040*/  ULDC.64 UR6, c[0x0][0x208] ;  /* 0x0000820000067ab9 */ /* 0x000fe20000000a00 */
[----:B------:R-:W3:Y:S01]  /*0050*/  S2R R10, SR_TID.X ;  /* 0x00000000000a7919 */ /* 0x000ee20000002100 */
[----:B------:R-:W4:Y:S01]  /*0060*/  S2R R13, SR_CTAID.Y ;  /* 0x00000000000d7919 */ /* 0x000f220000002600 */
[----:B-1----:R-:W-:Y:S01]  /*0070*/  IMAD.SHL.U32 R11, R11, 0x4, RZ ;  /* 0x000000040b0b7824 */ /* 0x002fe200078e00ff */
[----:B---3--:R-:W-:-:S04]  /*0080*/  SHF.R.U32.HI R0, RZ, 0x2, R10 ;  /* 0x00000002ff007819 */ /* 0x008fc8000001160a */
[----:B------:R-:W-:Y:S01]  /*0090*/  LOP3.LUT R26, R11, 0x3, R10, 0xf8, !PT ;  /* 0x000000030b1a7812 */ /* 0x000fe200078ef80a */
[----:B----4-:R-:W-:Y:S01]  /*00a0*/  IMAD.SHL.U32 R13, R13, 0x10, RZ ;  /* 0x000000100d0d7824 */ /* 0x010fe200078e00ff */
[----:B------:R-:W-:Y:S02]  /*00b0*/  SGXT.U32 R0, R0, 0x3 ;  /* 0x000000030000781a */ /* 0x000fe40000000000 */
[----:B------:R-:W-:Y:S02]  /*00c0*/  LEA.HI R17, R26, R26, RZ, 0x1 ;  /* 0x0000001a1a117211 */ /* 0x000fe400078f08ff */
[----:B------:R-:W-:Y:S02]  /*00d0*/  LOP3.LUT R16, R13, R0, RZ, 0xfc, !PT ;  /* 0x000000000d107212 */ /* 0x000fe400078efcff */
[----:B------:R-:W-:Y:S02]  /*00e0*/  LOP3.LUT R15, R17, 0xfffffffe, RZ, 0xc0, !PT ;  /* 0xfffffffe110f7812 */ /* 0x000fe400078ec0ff */
[----:B------:R-:W-:-:S02]  /*00f0*/  SHF.R.S32.HI R17, RZ, 0x1, R17 ;  /* 0x00000001ff117819 */ /* 0x000fc40000011411 */
[----:B------:R-:W-:Y:S01]  /*0100*/  LOP3.LUT R18, R13, 0x8, R0, 0xfe, !PT ;  /* 0x000000080d127812 */ /* 0x000fe200078efe00 */
[----:B------:R-:W-:Y:S02]  /*0110*/  VIADD R4, R15, 0xffffffff ;  /* 0xffffffff0f047836 */ /* 0x000fe40000000000 */
[----:B------:R-:W-:-:S03]  /*0120*/  IMAD.IADD R12, R26, 0x1, -R15 ;  /* 0x000000011a0c7824 */ /* 0x000fc600078e0a0f */
[----:B------:R-:W-:Y:S01]  /*0130*/  ISETP.GE.U32.AND P1, PT, R4, 0x4, PT ;  /* 0x000000040400780c */ /* 0x000fe20003f26070 */
[----:B------:R-:W-:-:S03]  /*0140*/  IMAD.SHL.U32 R14, R12, 0x2, RZ ;  /* 0x000000020c0e7824 */ /* 0x000fc600078e00ff */
[----:B------:R-:W-:Y:S02]  /*0150*/  ISETP.GT.AND P0, PT, R12, RZ, !P1 ;  /* 0x000000ff0c00720c */ /* 0x000fe40004f04270 */
[----:B------:R-:W-:Y:S02]  /*0160*/  LEA R19, R17, R14, 0x3 ;  /* 0x0000000e11137211 */ /* 0x000fe400078e18ff */
[----:B------:R-:W-:Y:S02]  /*0170*/  ISETP.LT.AND P0, PT, R26, 0x4, P0 ;  /* 0x000000041a00780c */ /* 0x000fe40000701270 */
[----:B------:R-:W-:Y:S01]  /*0180*/  ISETP.GT.AND P1, PT, R12, -0x1, !P1 ;  /* 0xffffffff0c00780c */ /* 0x000fe20004f24270 */
[C---:B------:R-:W-:Y:S01]  /*0190*/  VIADD R5, R19.reuse, 0xfffffffb ;  /* 0xfffffffb13057836 */ /* 0x040fe20000000000 */
[----:B------:R-:W-:Y:S01]  /*01a0*/  ISETP.LT.AND P4, PT, R16, 0x10, P0 ;  /* 0x000000101000780c */ /* 0x000fe20000781270 */
[----:B------:R-:W-:Y:S01]  /*01b0*/  VIADD R25, R19, 0xfffffffc ;  /* 0xfffffffc13197836 */ /* 0x000fe20000000000 */
[----:B------:R-:W-:Y:S01]  /*01c0*/  ISETP.LT.AND P2, PT, R26, 0x4, P1 ;  /* 0x000000041a00780c */ /* 0x000fe20000f41270 */
[--C-:B------:R-:W-:Y:S01]  /*01d0*/  IMAD R7, R16, 0x10, R5.reuse ;  /* 0x0000001010077824 */ /* 0x100fe200078e0205 */
[C---:B------:R-:W-:Y:S01]  /*01e0*/  ISETP.LT.AND P6, PT, R18.reuse, 0x10, P0 ;  /* 0x000000101200780c */ /* 0x040fe200007c1270 */
[----:B------:R-:W-:Y:S01]  /*01f0*/  IMAD R9, R18, 0x10, R5 ;  /* 0x0000001012097824 */ /* 0x000fe200078e0205 */
[----:B------:R-:W-:Y:S01]  /*0200*/  ISETP.LT.AND P1, PT, R16, 0x10, P2 ;  /* 0x000000101000780c */ /* 0x000fe20001721270 */
[----:B--2---:R-:W-:-:S04]  /*0210*/  IMAD.WIDE R4, R7, 0x4, R2 ;  /* 0x0000000407047825 */ /* 0x004fc800078e0202 */
[----:B------:R-:W-:Y:S02]  /*0220*/  VIADD R27, R19, 0xfffffffd ;  /* 0xfffffffd131b7836 */ /* 0x000fe40000000000 */
[----:B------:R-:W-:Y:S01]  /*0230*/  IMAD.WIDE R6, R9, 0x4, R2 ;  /* 0x0000000409067825 */ /* 0x000fe200078e0202 */
[C---:B------:R-:W-:Y:S01]  /*0240*/  LEA R9, R16.reuse, R25, 0x4 ;  /* 0x0000001910097211 */ /* 0x040fe200078e20ff */
[----:B------:R1:W2:Y:S02]  /*0250*/  @P4 LDG.E.EL R22, desc[UR6][R4.64] ;  /* 0x0000000604164981 */ /* 0x0002a4000c2e1900 */
[----:B------:R-:W-:Y:S01]  /*0260*/  IMAD R21, R16, 0x10, R27 ;  /* 0x0000001010157824 */ /* 0x000fe200078e021b */
[----:B------:R-:W-:Y:S01]  /*0270*/  CS2R R28, SRZ ;  /* 0x00000000001c7805 */ /* 0x000fe2000001ff00 */
[----:B------:R-:W-:Y:S01]  /*0280*/  IMAD.MOV.U32 R24, RZ, RZ, RZ ;  /* 0x000000ffff187224 */ /* 0x000fe200078e00ff */
[----:B------:R-:W-:Y:S01]  /*0290*/  ISETP.LT.AND P2, PT, R18, 0x10, P2 ;  /* 0x000000101200780c */ /* 0x000fe20001741270 */
[--C-:B------:R-:W-:Y:S01]  /*02a0*/  IMAD.WIDE R8, R9, 0x4, R2.reuse ;  /* 0x0000000409087825 */ /* 0x100fe200078e0202 */
[----:B------:R3:W4:Y:S03]  /*02b0*/  @P6 LDG.E.EL R23, desc[UR6][R6.64] ;  /* 0x0000000606176981 */ /* 0x000726000c2e1900 */
[----:B------:R-:W-:Y:S01]  /*02c0*/  IMAD.WIDE R20, R21, 0x4, R2 ;  /* 0x0000000415147825 */ /* 0x000fe200078e0202 */
[----:B------:R5:W4:Y:S01]  /*02d0*/  @P1 LDG.E.EL R24, desc[UR6][R8.64] ;  /* 0x0000000608181981 */ /* 0x000b22000c2e1900 */
[----:B------:R-:W-:-:S02]  /*02e0*/  ISETP.GT.AND P3, PT, R12, RZ, PT ;  /* 0x000000ff0c00720c */ /* 0x000fc40003f64270 */
[----:B-1----:R-:W-:Y:S01]  /*02f0*/  IMAD R5, R18, 0x10, R25 ;  /* 0x0000001012057824 */ /* 0x002fe200078e0219 */
[----:B------:R1:W4:Y:S01]  /*0300*/  @P1 LDG.E.EL R28, desc[UR6][R20.64] ;  /* 0x00000006141c1981 */ /* 0x000322000c2e1900 */
[----:B------:R-:W-:Y:S01]  /*0310*/  VIADD R25, R26, 0x1 ;  /* 0x000000011a197836 */ /* 0x000fe20000000000 */
[----:B------:R-:W-:Y:S01]  /*0320*/  CS2R R34, SRZ ;  /* 0x0000000000227805 */ /* 0x000fe2000001ff00 */
[----:B------:R-:W-:Y:S02]  /*0330*/  IMAD R27, R18, 0x10, R27 ;  /* 0x00000010121b7824 */ /* 0x000fe400078e021b */
[----:B------:R-:W-:Y:S01]  /*0340*/  IMAD.WIDE R4, R5, 0x4, R2 ;  /* 0x0000000405047825 */ /* 0x000fe200078e0202 */
[----:B------:R-:W-:-:S03]  /*0350*/  ISETP.LT.U32.AND P3, PT, R25, 0x5, P3 ;  /* 0x000000051900780c */ /* 0x000fc60001f61070 */
[----:B---3--:R-:W-:Y:S01]  /*0360*/  IMAD.WIDE R6, R27, 0x4, R2 ;  /* 0x000000041b067825 */ /* 0x008fe200078e0202 */
[----:B------:R-:W-:Y:S01]  /*0370*/  IADD3 R31, R19, -0x1, RZ ;  /* 0xffffffff131f7810 */ /* 0x000fe20007ffe0ff */
[----:B------:R3:W4:Y:S01]  /*0380*/  @P2 LDG.E.EL R35, desc[UR6][R4.64] ;  /* 0x0000000604232981 */ /* 0x000722000c2e1900 */
[----:B------:R-:W-:-:S03]  /*0390*/  ISETP.LT.AND P5, PT, R16, 0x10, P3 ;  /* 0x000000101000780c */ /* 0x000fc60001fa1270 */
[----:B------:R1:W4:Y:S01]  /*03a0*/  @P2 LDG.E.EL R34, desc[UR6][R6.64] ;  /* 0x0000000606222981 */ /* 0x000322000c2e1900 */
[----:B-----5:R-:W-:Y:S01]  /*03b0*/  IMAD R9, R16, 0x10, R31 ;  /* 0x0000001010097824 */ /* 0x020fe200078e021f */
[----:B------:R-:W-:-:S03]  /*03c0*/  CS2R R36, SRZ ;  /* 0x0000000000247805 */ /* 0x000fc6000001ff00 */
[----:B------:R-:W-:-:S05]  /*03d0*/  IMAD.WIDE R8, R9, 0x4, R2 ;  /* 0x0000000409087825 */ /* 0x000fca00078e0202 */
[----:B------:R5:W4:Y:S01]  /*03e0*/  @P5 LDG.E.EL R37, desc[UR6][R8.64] ;  /* 0x0000000608255981 */ /* 0x000b22000c2e1900 */
[----:B-1----:R-:W-:Y:S01]  /*03f0*/  LOP3.LUT R21, R15, 0x1, RZ, 0xfc, !PT ;  /* 0x000000010f157812 */ /* 0x002fe200078efcff */
[----:B---3--:R-:W-:Y:S01]  /*0400*/  IMAD R5, R16, 0x10, R19 ;  /* 0x0000001010057824 */ /* 0x008fe200078e0213 */
[----:B------:R-:W-:Y:S02]  /*0410*/  ISETP.GT.AND P0, PT, R12, -0x1, PT ;  /* 0xffffffff0c00780c */ /* 0x000fe40003f04270 */
[----:B------:R-:W-:Y:S01]  /*0420*/  IADD3 R33, R19, 0x1, RZ ;  /* 0x0000000113217810 */ /* 0x000fe20007ffe0ff */
[----:B------:R-:W-:Y:S01]  /*0430*/  IMAD.WIDE R4, R5, 0x4, R2 ;  /* 0x0000000405047825 */ /* 0x000fe200078e0202 */
[----:B------:R-:W-:Y:S02]  /*0440*/  ISETP.LT.U32.AND P0, PT, R25, 0x5, P0 ;  /* 0x000000051900780c */ /* 0x000fe40000701070 */
[C---:B------:R-:W-:Y:S01]  /*0450*/  ISETP.LT.AND P3, PT, R18.reuse, 0x10, P3 ;  /* 0x000000101200780c */ /* 0x040fe20001f61270 */
[----:B0-----:R-:W-:-:S02]  /*0460*/  IMAD R7, R18, 0x10, R19 ;  /* 0x0000001012077824 */ /* 0x001fc400078e0213 */
[C---:B-----5:R-:W-:Y:S01]  /*0470*/  IMAD R9, R18.reuse, 0x10, R31 ;  /* 0x0000001012097824 */ /* 0x060fe200078e021f */
[----:B------:R-:W-:Y:S01]  /*0480*/  LEA R31, R18, R33, 0x4 ;  /* 0x00000021121f7211 */ /* 0x000fe200078e20ff */
[----:B------:R-:W-:Y:S02]  /*0490*/  VIADD R41, R19, 0x3 ;  /* 0x0000000313297836 */ /* 0x000fe40000000000 */
[C---:B------:R-:W-:Y:S02]  /*04a0*/  IMAD R39, R16.reuse, 0x10, R33 ;  /* 0x0000001010277824 */ /* 0x040fe400078e0221 */
[----:B------:R-:W-:Y:S02]  /*04b0*/  IMAD R33, R16, 0x10, R41 ;  /* 0x0000001010217824 */ /* 0x000fe400078e0229 */
[----:B------:R-:W-:-:S04]  /*04c0*/  IMAD.WIDE R8, R9, 0x4, R2 ;  /* 0x0000000409087825 */ /* 0x000fc800078e0202 */
[----:B------:R-:W-:Y:S01]  /*04d0*/  IMAD.WIDE R30, R31, 0x4, R2 ;  /* 0x000000041f1e7825 */ /* 0x000fe200078e0202 */
[----:B------:R-:W3:Y:S03]  /*04e0*/  @P3 LDG.E.EL R29, desc[UR6][R8.64] ;  /* 0x00000006081d3981 */ /* 0x000ee6000c2e1900 */
[----:B------:R-:W-:Y:S02]  /*04f0*/  IMAD R41, R18, 0x10, R41 ;  /* 0x0000001012297824 */ /* 0x000fe400078e0229 */
[----:B------:R-:W-:Y:S02]  /*0500*/  IMAD.MOV.U32 R25, RZ, RZ, RZ ;  /* 0x000000ffff197224 */ /* 0x000fe400078e00ff */
[----:B------:R-:W-:Y:S01]  /*0510*/  IMAD.WIDE R32, R33, 0x4, R2 ;  /* 0x0000000421207825 */ /* 0x000fe200078e0202 */
[----:B--2---:R-:W-:Y:S02]  /*0520*/  SEL R20, R22, RZ, P4 ;  /* 0x000000ff16147207 */ /* 0x004fe40002000000 */
[----:B------:R-:W-:Y:S01]  /*0530*/  ISETP.GE.AND P4, PT, R21, 0x4, PT ;  /* 0x000000041500780c */ /* 0x000fe20003f86270 */
[----:B------:R-:W-:-:S03]  /*0540*/  IMAD.MOV.U32 R21, RZ, RZ, RZ ;  /* 0x000000ffff157224 */ /* 0x000fc600078e00ff */
[----:B------:R-:W-:Y:S02]  /*0550*/  ISETP.GT.AND P4, PT, R26, -0x2, !P4 ;  /* 0xfffffffe1a00780c */ /* 0x000fe40006784270 */
[----:B----4-:R-:W-:Y:S02]  /*0560*/  SEL R22, R23, RZ, P6 ;  /* 0x000000ff17167207 */ /* 0x010fe40003000000 */
[----:B------:R-:W-:Y:S02]  /*0570*/  ISETP.LT.AND P6, PT, R16, 0x10, P0 ;  /* 0x000000101000780c */ /* 0x000fe400007c1270 */
[----:B------:R-:W-:Y:S02]  /*0580*/  SEL R23, R24, RZ, P1 ;  /* 0x000000ff18177207 */ /* 0x000fe40000800000 */
[----:B------:R-:W-:Y:S02]  /*0590*/  SEL R24, R28, RZ, P1 ;  /* 0x000000ff1c187207 */ /* 0x000fe40000800000 */
[----:B------:R-:W-:-:S02]  /*05a0*/  ISETP.GT.AND P1, PT, R12, RZ, P4 ;  /* 0x000000ff0c00720c */ /* 0x000fc40002724270 */
[----:B------:R-:W-:Y:S02]  /*05b0*/  ISETP.LT.AND P0, PT, R18, 0x10, P0 ;  /* 0x000000101200780c */ /* 0x000fe40000701270 */
[----:B------:R-:W-:Y:S02]  /*05c0*/  ISETP.LT.AND P1, PT, R26, 0x4, P1 ;  /* 0x000000041a00780c */ /* 0x000fe40000f21270 */
[----:B------:R-:W-:Y:S01]  /*05d0*/  ISETP.GT.AND P4, PT, R12, -0x1, P4 ;  /* 0xffffffff0c00780c */ /* 0x000fe20002784270 */
[----:B------:R0:W2:Y:S01]  /*05e0*/  @P6 LDG.E.EL R21, desc[UR6][R4.64] ;  /* 0x0000000604156981 */ /* 0x0000a2000c2e1900 */
[----:B------:R-:W-:Y:S01]  /*05f0*/  SEL R35, R35, RZ, P2 ;  /* 0x000000ff23237207 */ /* 0x000fe20001000000 */
[----:B------:R-:W-:Y:S01]  /*0600*/  IMAD.MOV.U32 R28, RZ, RZ, RZ ;  /* 0x000000ffff1c7224 */ /* 0x000fe200078e00ff */
[----:B------:R-:W-:Y:S02]  /*0610*/  ISETP.LT.AND P4, PT, R26, 0x4, P4 ;  /* 0x000000041a00780c */ /* 0x000fe40002781270 */
[----:B------:R-:W-:-:S02]  /*0620*/  SEL R34, R34, RZ, P2 ;  /* 0x000000ff22227207 */ /* 0x000fc40001000000 */
[----:B------:R-:W-:Y:S02]  /*0630*/  ISETP.LT.AND P2, PT, R16, 0x10, P1 ;  /* 0x000000101000780c */ /* 0x000fe40000f41270 */
[----:B------:R-:W-:Y:S01]  /*0640*/  ISETP.LT.AND P1, PT, R18, 0x10, P1 ;  /* 0x000000101200780c */ /* 0x000fe20000f21270 */
[----:B0-----:R-:W-:Y:S01]  /*0650*/  IMAD.WIDE R4, R7, 0x4, R2 ;  /* 0x0000000407047825 */ /* 0x001fe200078e0202 */
[----:B------:R-:W-:-:S04]  /*0660*/  CS2R R26, SRZ ;  /* 0x00000000001a7805 */ /* 0x000fc8000001ff00 */
[----:B------:R0:W4:Y:S01]  /*0670*/  @P0 LDG.E.EL R28, desc[UR6][R4.64] ;  /* 0x00000006041c0981 */ /* 0x000122000c2e1900 */
[--C-:B------:R-:W-:Y:S01]  /*0680*/  IMAD.WIDE R6, R39, 0x4, R2.reuse ;  /* 0x0000000427067825 */ /* 0x100fe200078e0202 */
[----:B------:R-:W-:Y:S02]  /*0690*/  SEL R37, R37, RZ, P5 ;  /* 0x000000ff25257207 */ /* 0x000fe40002800000 */
[----:B------:R-:W5:Y:S01]  /*06a0*/  @P0 LDG.E.EL R26, desc[UR6][R30.64] ;  /* 0x000000061e1a0981 */ /* 0x000f62000c2e1900 */
[----:B------:R-:W-:Y:S01]  /*06b0*/  VIADD R39, R19, 0x4 ;  /* 0x0000000413277836 */ /* 0x000fe20000000000 */
[----:B------:R-:W-:Y:S02]  /*06c0*/  ISETP.LT.AND P5, PT, R16, 0x10, P4 ;  /* 0x000000101000780c */ /* 0x000fe400027a1270 */
[----:B------:R1:W5:Y:S01]  /*06d0*/  @P2 LDG.E.EL R25, desc[UR6][R32.64] ;  /* 0x0000000620192981 */ /* 0x000362000c2e1900 */
[----:B0-----:R-:W-:Y:S01]  /*06e0*/  IMAD.WIDE R4, R41, 0x4, R2 ;  /* 0x0000000429047825 */ /* 0x001fe200078e0202 */
[----:B------:R-:W-:-:S02]  /*06f0*/  ISETP.LT.AND P4, PT, R18, 0x10, P4 ;  /* 0x000000101200780c */ /* 0x000fc40002781270 */
[----:B------:R0:W5:Y:S01]  /*0700*/  @P6 LDG.E.EL R27, desc[UR6][R6.64] ;  /* 0x00000006061b6981 */ /* 0x000162000c2e1900 */
[----:B------:R-:W-:-:S03]  /*0710*/  VIADD R19, R19, 0x5 ;  /* 0x0000000513137836 */ /* 0x000fc60000000000 */
[----:B------:R3:W5:Y:S01]  /*0720*/  @P1 LDG.E.EL R36, desc[UR6][R4.64] ;  /* 0x0000000604241981 */ /* 0x000762000c2e1900 */
[----:B------:R-:W-:Y:S01]  /*0730*/  LEA R9, R18, R39, 0x4 ;  /* 0x0000002712097211 */ /* 0x000fe200078e20ff */
[C---:B-1----:R-:W-:Y:S01]  /*0740*/  IMAD R33, R16.reuse, 0x10, R19 ;  /* 0x0000001010217824 */ /* 0x042fe200078e0213 */
[----:B------:R-:W-:Y:S01]  /*0750*/  CS2R R30, SRZ ;  /* 0x00000000001e7805 */ /* 0x000fe2000001ff00 */
[----:B0-----:R-:W-:Y:S02]  /*0760*/  IMAD R7, R16, 0x10, R39 ;  /* 0x0000001010077824 */ /* 0x001fe400078e0227 */
[----:B------:R-:W-:Y:S02]  /*0770*/  IMAD R39, R18, 0x10, R19 ;  /* 0x0000001012277824 */ /* 0x000fe400078e0213 */
[----:B------:R-:W-:-:S04]  /*0780*/  IMAD.WIDE R6, R7, 0x4, R2 ;  /* 0x0000000407067825 */ /* 0x000fc800078e0202 */
[--C-:B------:R-:W-:Y:S01]  /*0790*/  IMAD.WIDE R8, R9, 0x4, R2.reuse ;  /* 0x0000000409087825 */ /* 0x100fe200078e0202 */
[----:B------:R0:W5:Y:S03]  /*07a0*/  @P5 LDG.E.EL R30, desc[UR6][R6.64] ;  /* 0x00000006061e5981 */ /* 0x000166000c2e1900 */
[--C-:B------:R-:W-:Y:S01]  /*07b0*/  IMAD.WIDE R18, R33, 0x4, R2.reuse ;  /* 0x0000000421127825 */ /* 0x100fe200078e0202 */
[----:B------:R1:W5:Y:S03]  /*07c0*/  @P4 LDG.E.EL R31, desc[UR6][R8.64] ;  /* 0x00000006081f4981 */ /* 0x000366000c2e1900 */
[----:B------:R-:W-:Y:S01]  /*07d0*/  IMAD.WIDE R32, R39, 0x4, R2 ;  /* 0x0000000427207825 */ /* 0x000fe200078e0202 */
[----:B------:R-:W-:-:S06]  /*07e0*/  CS2R R2, SRZ ;  /* 0x0000000000027805 */ /* 0x000fcc000001ff00 */
[----:B------:R-:W5:Y:S04]  /*07f0*/  @P5 LDG.E.EL R3, desc[UR6][R18.64] ;  /* 0x0000000612035981 */ /* 0x000f68000c2e1900 */
[----:B------:R-:W5:Y:S01]  /*0800*/  @P4 LDG.E.EL R2, desc[UR6][R32.64] ;  /* 0x0000000620024981 */ /* 0x000f62000c2e1900 */
[----:B---3--:R-:W-:Y:S01]  /*0810*/  IADD3 R4, -R14, 0x1, -R15 ;  /* 0x000000010e047810 */ /* 0x008fe20007ffe90f */
[----:B------:R-:W-:Y:S01]  /*0820*/  IMAD.SHL.U32 R12, R12, 0x4, RZ ;  /* 0x000000040c0c7824 */ /* 0x000fe200078e00ff */
[----:B------:R-:W-:-:S03]  /*0830*/  IADD3 R14, R14, 0x2, RZ ;  /* 0x000000020e0e7810 */ /* 0x000fc60007ffe0ff */
[----:B------:R-:W-:Y:S02]  /*0840*/  IMAD R17, R17, R12, R4 ;  /* 0x0000000c11117224 */ /* 0x000fe400078e0204 */
[----:B------:R-:W-:Y:S02]  /*0850*/  IMAD.MOV.U32 R4, RZ, RZ, 0x2 ;  /* 0x00000002ff047424 */ /* 0x000fe400078e00ff */
[----:B------:R-:W-:Y:S02]  /*0860*/  IMAD.MOV R5, RZ, RZ, -R15 ;  /* 0x000000ffff057224 */ /* 0x000fe400078e0a0f */
[----:B------:R-:W-:Y:S01]  /*0870*/  IMAD.IADD R17, R14, 0x1, R17 ;  /* 0x000000010e117824 */ /* 0x000fe200078e0211 */
[----:B------:R-:W-:-:S03]  /*0880*/  VIADDMNMX R15, R15, R4, 0x5, PT ;  /* 0x000000050f0f7446 */ /* 0x000fc60003800104 */
[----:B------:R-:W-:-:S04]  /*0890*/  IMAD R14, R14, R5, R17 ;  /* 0x000000050e0e7224 */ /* 0x000fc800078e0211 */
[----:B------:R-:W-:Y:S02]  /*08a0*/  IMAD.IADD R14, R15, 0x1, R14 ;  /* 0x000000010f0e7824 */ /* 0x000fe400078e020e */
[----:B------:R-:W-:-:S03]  /*08b0*/  FADD R23, R20, R23 ;  /* 0x0000001714177221 */ /* 0x000fc60000000000 */
[----:B------:R-:W-:Y:S01]  /*08c0*/  LEA R14, R15, R14, 0x1 ;  /* 0x0000000e0f0e7211 */ /* 0x000fe200078e08ff */
[----:B------:R-:W-:-:S03]  /*08d0*/  FADD R35, R22, R35 ;  /* 0x0000002316237221 */ /* 0x000fc60000000000 */
[----:B------:R-:W-:Y:S01]  /*08e0*/  I2FP.F32.S32 R14, R14 ;  /* 0x0000000e000e7245 */ /* 0x000fe20000201400 */
[----:B------:R-:W-:Y:S01]  /*08f0*/  FADD R24, R23, R24 ;  /* 0x0000001817187221 */ /* 0x000fe20000000000 */
[----:B------:R-:W-:Y:S01]  /*0900*/  SEL R29, R29, RZ, P3 ;  /* 0x000000ff1d1d7207 */ /* 0x000fe20001800000 */
[----:B------:R-:W-:Y:S01]  /*0910*/  FADD R34, R35, R34 ;  /* 0x0000002223227221 */ /* 0x000fe20000000000 */
[----:B------:R-:W3:Y:S01]  /*0920*/  S2UR UR5, SR_CgaCtaId ;  /* 0x00000000000579c3 */ /* 0x000ee20000008800 */
[----:B------:R-:W-:Y:S02]  /*0930*/  FADD R24, R24, R37 ;  /* 0x0000002518187221 */ /* 0x000fe40000000000 */
[----:B------:R-:W-:Y:S01]  /*0940*/  FADD R29, R34, R29 ;  /* 0x0000001d221d7221 */ /* 0x000fe20000000000 */
[----:B------:R-:W-:-:S05]  /*0950*/  IMAD.SHL.U32 R5, R10, 0x10, RZ ;  /* 0x000000100a057824 */ /* 0x000fca00078e00ff */
[----:B------:R-:W-:-:S04]  /*0960*/  LOP3.LUT R5, R5, 0x30, RZ, 0xc0, !PT ;  /* 0x0000003005057812 */ /* 0x000fc800078ec0ff */
[----:B0-----:R-:W-:Y:S01]  /*0970*/  LOP3.LUT R7, R5, R0, RZ, 0xfc, !PT ;  /* 0x0000000005077212 */ /* 0x001fe200078efcff */
[----:B------:R-:W-:Y:S02]  /*0980*/  UMOV UR4, 0x400 ;  /* 0x0000040000047882 */ /* 0x000fe40000000000 */
[----:B---3--:R-:W-:-:S06]  /*0990*/  UPRMT UR4, UR5, 0x654, UR4 ;  /* 0x0000065405047896 */ /* 0x008fcc0008000004 */
[----:B-1----:R-:W-:Y:S02]  /*09a0*/  LEA.HI R8, R5, UR4, RZ, 0x1f ;  /* 0x0000000405087c11 */ /* 0x002fe4000f8ff8ff */
[----:B------:R-:W-:-:S03]  /*09b0*/  SHF.R.U32.HI R6, RZ, 0x3, R10 ;  /* 0x00000003ff067819 */ /* 0x000fc6000001160a */
[----:B------:R-:W-:Y:S01]  /*09c0*/  IMAD R7, R7, 0x4, R8 ;  /* 0x0000000407077824 */ /* 0x000fe200078e0208 */
[----:B------:R-:W-:-:S04]  /*09d0*/  SGXT.U32 R6, R6, 0x2 ;  /* 0x000000020606781a */ /* 0x000fc80000000000 */
[----:B------:R-:W-:Y:S02]  /*09e0*/  LOP3.LUT R6, R11, R6, RZ, 0xfc, !PT ;  /* 0x000000060b067212 */ /* 0x000fe400078efcff */
[----:B------:R-:W-:Y:S02]  /*09f0*/  LOP3.LUT R5, R10, 0x18, RZ, 0xc0, !PT ;  /* 0x000000180a057812 */ /* 0x000fe400078ec0ff */
[----:B--2---:R-:W-:-:S05]  /*0a00*/  SEL R21, R21, RZ, P6 ;  /* 0x000000ff15157207 */ /* 0x004fca0003000000 */
[----:B------:R-:W-:Y:S01]  /*0a10*/  FADD R21, R24, R21 ;  /* 0x0000001518157221 */ /* 0x000fe20000000000 */
[----:B----4-:R-:W-:Y:S02]  /*0a20*/  SEL R28, R28, RZ, P0 ;  /* 0x000000ff1c1c7207 */ /* 0x010fe40000000000 */
[----:B-----5:R-:W-:Y:S02]  /*0a30*/  SEL R26, R26, RZ, P0 ;  /* 0x000000ff1a1a7207 */ /* 0x020fe40000000000 */
[----:B------:R-:W-:Y:S01]  /*0a40*/  FSETP.GT.AND P0, PT, |R14|, 8.50705917302346158658e+37, PT ;  /* 0x7e8000000e00780b */ /* 0x000fe20003f04200 */
[----:B------:R-:W-:Y:S01]  /*0a50*/  FADD R29, R29, R28 ;  /* 0x0000001c1d1d7221 */ /* 0x000fe20000000000 */
[----:B------:R-:W-:Y:S02]  /*0a60*/  SEL R25, R25, RZ, P2 ;  /* 0x000000ff19197207 */ /* 0x000fe40001000000 */
[----:B------:R-:W-:Y:S02]  /*0a70*/  SEL R4, R27, RZ, P6 ;  /* 0x000000ff1b047207 */ /* 0x000fe40003000000 */
[----:B------:R-:W-:-:S02]  /*0a80*/  SEL R36, R36, RZ, P1 ;  /* 0x000000ff24247207 */ /* 0x000fc40000800000 */
[----:B------:R-:W-:Y:S01]  /*0a90*/  FSETP.GEU.AND P1, PT, |R14|, 1.175494350822287508e-38, PT ;  /* 0x008000000e00780b */ /* 0x000fe20003f2e200 */
[----:B------:R-:W-:Y:S01]  /*0aa0*/  FADD R4, R21, R4 ;  /* 0x0000000415047221 */ /* 0x000fe20000000000 */
[----:B------:R-:W-:-:S03]  /*0ab0*/  FADD R29, R29, R26 ;  /* 0x0000001a1d1d7221 */ /* 0x000fc60000000000 */
[----:B------:R-:W-:Y:S01]  /*0ac0*/  @P0 FMUL R14, R14, 0.25 ;  /* 0x3e8000000e0e0820 */ /* 0x000fe20000400000 */
[----:B------:R-:W-:Y:S01]  /*0ad0*/  FADD R25, R4, R25 ;  /* 0x0000001904197221 */ /* 0x000fe20000000000 */
[----:B------:R-:W-:Y:S01]  /*0ae0*/  FADD R36, R29, R36 ;  /* 0x000000241d247221 */ /* 0x000fe20000000000 */
[----:B------:R-:W-:-:S05]  /*0af0*/  SEL R30, R30, RZ, P5 ;  /* 0x000000ff1e1e7207 */ /* 0x000fca0002800000 */
[----:B------:R-:W-:Y:S01]  /*0b00*/  @!P1 FMUL R14, R14, 16777216 ;  /* 0x4b8000000e0e9820 */ /* 0x000fe20000400000 */
[----:B------:R-:W-:Y:S01]  /*0b10*/  SEL R31, R31, RZ, P4 ;  /* 0x000000ff1f1f7207 */ /* 0x000fe20002000000 */
[----:B------:R-:W-:-:S04]  /*0b20*/  FADD R25, R25, R30 ;  /* 0x0000001e19197221 */ /* 0x000fc80000000000 */
[----:B------:R-:W-:Y:S01]  /*0b30*/  FADD R31, R36, R31 ;  /* 0x0000001f241f7221 */ /* 0x000fe20000000000 */
[----:B------:R-:W-:Y:S02]  /*0b40*/  SEL R0, R3, RZ, P5 ;  /* 0x000000ff03007207 */ /* 0x000fe40002800000 */
[----:B------:R-:W0:Y:S01]  /*0b50*/  MUFU.RCP R3, R14 ;  /* 0x0000000e00037308 */ /* 0x000e220000001000 */
[----:B------:R-:W-:Y:S02]  /*0b60*/  SEL R2, R2, RZ, P4 ;  /* 0x000000ff02027207 */ /* 0x000fe40002000000 */
[----:B------:R-:W-:-:S03]  /*0b70*/  FADD R0, R25, R0 ;  /* 0x0000000019007221 */ /* 0x000fc60000000000 */
[----:B------:R-:W-:Y:S01]  /*0b80*/  FADD R2, R31, R2 ;  /* 0x000000021f027221 */ /* 0x000fe20000000000 */
[----:B------:R-:W-:-:S03]  /*0b90*/  @P0 FMUL R0, R0, 0.25 ;  /* 0x3e80000000000820 */ /* 0x000fc60000400000 */
[----:B------:R-:W-:Y:S01]  /*0ba0*/  @P0 FMUL R2, R2, 0.25 ;  /* 0x3e80000002020820 */ /* 0x000fe20000400000 */
[----:B------:R-:W-:-:S03]  /*0bb0*/  @!P1 FMUL R0, R0, 16777216 ;  /* 0x4b80000000009820 */ /* 0x000fc60000400000 */
[----:B------:R-:W-:Y:S01]  /*0bc0*/  @!P1 FMUL R2, R2, 16777216 ;  /* 0x4b80000002029820 */ /* 0x000fe20000400000 */
[----:B0-----:R-:W-:-:S03]  /*0bd0*/  FMUL R0, R3, R0 ;  /* 0x0000000003007220 */ /* 0x001fc60000400000 */
[----:B------:R-:W-:Y:S02]  /*0be0*/  FMUL R2, R3, R2 ;  /* 0x0000000203027220 */ /* 0x000fe40000400000 */
[----:B------:R0:W-:Y:S01]  /*0bf0*/  STS [R7], R0 ;  /* 0x0000000007007388 */ /* 0x0001e20000000800 */
[----:B------:R-:W-:-:S03]  /*0c00*/  IMAD.SHL.U32 R4, R10, 0x2, RZ ;  /* 0x000000020a047824 */ /* 0x000fc600078e00ff */
[----:B------:R0:W-:Y:S01]  /*0c10*/  STS [R7+0x20], R2 ;  /* 0x0000200207007388 */ /* 0x0001e20000000800 */
[----:B------:R-:W-:Y:S01]  /*0c20*/  BAR.SYNC.DEFER_BLOCKING 0x0 ;  /* 0x0000000000007b1d */ /* 0x000fe20000010000 */
[----:B------:R-:W-:Y:S02]  /*0c30*/  LOP3.LUT R4, R13, 0xe, R4, 0xf8, !PT ;  /* 0x0000000e0d047812 */ /* 0x000fe400078ef804 */
[----:B------:R-:W-:Y:S01]  /*0c40*/  ISETP.GE.AND P0, PT, R6, 0x4, PT ;  /* 0x000000040600780c */ /* 0x000fe20003f06270 */
[----:B------:R-:W-:-:S03]  /*0c50*/  IMAD.SHL.U32 R10, R10, 0x8, RZ ;  /* 0x000000080a0a7824 */ /* 0x000fc600078e00ff */
[----:B------:R-:W-:Y:S02]  /*0c60*/  ISETP.LT.AND P0, PT, R4, 0x10, !P0 ;  /* 0x000000100400780c */ /* 0x000fe40004701270 */
[----:B------:R-:W-:-:S04]  /*0c70*/  LOP3.LUT R10, R10, 0xf8, RZ, 0xc0, !PT ;  /* 0x000000f80a0a7812 */ /* 0x000fc800078ec0ff */
[----:B------:R-:W-:-:S07]  /*0c80*/  IADD3 R10, R10, UR4, R5 ;  /* 0x000000040a0a7c10 */ /* 0x000fce000fffe005 */
[----:B0-----:R-:W-:Y:S05]  /*0c90*/  @!P0 EXIT ;  /* 0x000000000000894d */ /* 0x001fea0003800000 */
[----:B------:R-:W0:Y:S01]  /*0ca0*/  LDS.64 R10, [R10] ;  /* 0x000000000a0a7984 */ /* 0x000e220000000a00 */
[----:B------:R-:W-:Y:S01]  /*0cb0*/  SHF.R.S32.HI R5, RZ, 0x1f, R4 ;  /* 0x0000001fff057819 */ /* 0x000fe20000011404 */
[----:B------:R-:W1:Y:S03]  /*0cc0*/  LDC.64 R2, c[0x0][0x218] ;  /* 0x00008600ff027b82 */ /* 0x000e660000000a00 */
[----:B------:R-:W-:-:S04]  /*0cd0*/  LEA.HI R5, R5, R4, RZ, 0x2 ;  /* 0x0000000405057211 */ /* 0x000fc800078f10ff */
[C---:B------:R-:W-:Y:S01]  /*0ce0*/  LOP3.LUT R7, R5.reuse, 0xfffffffc, RZ, 0xc0, !PT ;  /* 0xfffffffc05077812 */ /* 0x040fe200078ec0ff */
[----:B------:R-:W-:-:S03]  /*0cf0*/  IMAD.SHL.U32 R5, R5, 0x4, RZ ;  /* 0x0000000405057824 */ /* 0x000fc600078e00ff */
[----:B------:R-:W-:Y:S02]  /*0d00*/  IADD3 R7, R4, -R7, RZ ;  /* 0x8000000704077210 */ /* 0x000fe40007ffe0ff */
[----:B------:R-:W-:-:S03]  /*0d10*/  LOP3.LUT R0, R5, 0xfffffff0, RZ, 0xc0, !PT ;  /* 0xfffffff005007812 */ /* 0x000fc600078ec0ff */
[----:B------:R-:W-:-:S04]  /*0d20*/  IMAD R7, R6, 0x4, R7 ;  /* 0x0000000406077824 */ /* 0x000fc800078e0207 */
[----:B------:R-:W-:-:S04]  /*0d30*/  IMAD.IADD R7, R7, 0x1, R0 ;  /* 0x0000000107077824 */ /* 0x000fc800078e0200 */
[----:B-1----:R-:W-:-:S05]  /*0d40*/  IMAD.WIDE R2, R7, 0x4, R2 ;  /* 0x0000000407027825 */ /* 0x002fca00078e0202 */
[----:B0-----:R-:W-:Y:S01]  /*0d50*/  STG.E.64 desc[UR6][R2.64], R10 ;  /* 0x0000000a02007986 */ /* 0x001fe2000c101b06 */
[----:B------:R-:W-:Y:S05]  /*0d60*/  EXIT ;  /* 0x000000000000794d */ /* 0x000fea0003800000 */
.L_x_0:
[----:B------:R-:W-:-:S00]  /*0d70*/  BRA `(.L_x_0) ;  /* 0xfffffffc00fc7947 */ /* 0x000fc0000383ffff */
[----:B------:R-:W-:-:S00]  /*0d80*/  NOP ;  /* 0x0000000000007918 */ /* 0x000fc00000000000 */
[----:B------:R-:W-:-:S00]  /*0d90*/  NOP ;  /* 0x0000000000007918 */ /* 0x000fc00000000000 */
[----:B------:R-:W-:-:S00]  /*0da0*/  NOP ;  /* 0x0000000000007918 */ /* 0x000fc00000000000 */
[----:B------:R-:W-:-:S00]  /*0db0*/  NOP ;  /* 0x0000000000007918 */ /* 0x000fc00000000000 */
[----:B------:R-:W-:-:S00]  /*0dc0*/  NOP ;  /* 0x0000000000007918 */ /* 0x000fc00000000000 */
[----:B------:R-:W-:-:S00]  /*0dd0*/  NOP ;  /* 0x0000000000007918 */ /* 0x000fc00000000000 */
[----:B------:R-:W-:-:S00]  /*0de0*/  NOP ;  /* 0x0000000000007918 */ /* 0x000fc00000000000 */
[----:B------:R-:W-:-:S00]  /*0df0*/  NOP ;  /* 0x0000000000007918 */ /* 0x000fc00000000000 */
.L_x_1:


//--------------------- .nv.shared.triton_poi_fused_avg_pool2d_0 --------------------------
	.section	.nv.shared.triton_poi_fused_avg_pool2d_0,"aw",@nobits
	.sectionflags	@""
	.align	16
	.zero		1024


//--------------------- .nv.constant0.triton_poi_fused_avg_pool2d_0 --------------------------
	.section	.nv.constant0.triton_poi_fused_avg_pool2d_0,"a",@progbits
	.sectionflags	@""
	.align	4
.nv.constant0.triton_poi_fused_avg_pool2d_0:
	.zero		552
